	.headerflags	@"EF_CUDA_TEXMODE_UNIFIED EF_CUDA_64BIT_ADDRESS EF_CUDA_ACCELERATORS EF_CUDA_SM90 EF_CUDA_VIRTUAL_SM(EF_CUDA_SM90)"
	.elftype	@"ET_EXEC"


//--------------------- .nv.info                  --------------------------
	.section	.nv.info,"",@"SHT_CUDA_INFO"
	.align	4


	//----- nvinfo : EIATTR_REGCOUNT
	.align		4
        /*0000*/ 	.byte	0x04, 0x2f
        /*0002*/ 	.short	(.L_3 - .L_2)
	.align		4
.L_2:
        /*0004*/ 	.word	index@(triton_poi_fused__native_batch_norm_legit_no_training_add_15)
        /*0008*/ 	.word	0x0000003c


	//----- nvinfo : EIATTR_MIN_STACK_SIZE
	.align		4
.L_3:
        /*000c*/ 	.byte	0x04, 0x12
        /*000e*/ 	.short	(.L_5 - .L_4)
	.align		4
.L_4:
        /*0010*/ 	.word	index@(triton_poi_fused__native_batch_norm_legit_no_training_add_15)
        /*0014*/ 	.word	0x00000000


	//----- nvinfo : EIATTR_FRAME_SIZE
	.align		4
.L_5:
        /*0018*/ 	.byte	0x04, 0x11
        /*001a*/ 	.short	(.L_7 - .L_6)
	.align		4
.L_6:
        /*001c*/ 	.word	index@(triton_poi_fused__native_batch_norm_legit_no_training_add_15)
        /*0020*/ 	.word	0x00000000


	//----- nvinfo : EIATTR_MIN_STACK_SIZE
	.align		4
.L_7:
        /*0024*/ 	.byte	0x04, 0x12
        /*0026*/ 	.short	(.L_9 - .L_8)
	.align		4
.L_8:
        /*0028*/ 	.word	index@(triton_poi_fused__native_batch_norm_legit_no_training_add_15)
        /*002c*/ 	.word	0x00000000
.L_9:


//--------------------- .nv.info.triton_poi_fused__native_batch_norm_legit_no_training_add_15 --------------------------
	.section	.nv.info.triton_poi_fused__native_batch_norm_legit_no_training_add_15,"",@"SHT_CUDA_INFO"
	.sectionflags	@""
	.align	4


	//----- nvinfo : EIATTR_CUDA_API_VERSION
	.align		4
        /*0000*/ 	.byte	0x04, 0x37
        /*0002*/ 	.short	(.L_11 - .L_10)
.L_10:
        /*0004*/ 	.word	0x0000007c


	//----- nvinfo : EIATTR_KPARAM_INFO
	.align		4
.L_11:
        /*0008*/ 	.byte	0x04, 0x17
        /*000a*/ 	.short	(.L_13 - .L_12)
.L_12:
        /*000c*/ 	.word	0x00000000
        /*0010*/ 	.short	0x0008
        /*0012*/ 	.short	0x003c
        /*0014*/ 	.byte	0x00, 0xf0, 0x11, 0x00


	//----- nvinfo : EIATTR_KPARAM_INFO
	.align		4
.L_13:
        /*0018*/ 	.byte	0x04, 0x17
        /*001a*/ 	.short	(.L_15 - .L_14)
.L_14:
        /*001c*/ 	.word	0x00000000
        /*0020*/ 	.short	0x0007
        /*0022*/ 	.short	0x0038
        /*0024*/ 	.byte	0x00, 0xf0, 0x11, 0x00


	//----- nvinfo : EIATTR_KPARAM_INFO
	.align		4
.L_15:
        /*0028*/ 	.byte	0x04, 0x17
        /*002a*/ 	.short	(.L_17 - .L_16)
.L_16:
        /*002c*/ 	.word	0x00000000
        /*0030*/ 	.short	0x0006
        /*0032*/ 	.short	0x0030
        /*0034*/ 	.byte	0x00, 0xf4, 0x21, 0x00


	//----- nvinfo : EIATTR_KPARAM_INFO
	.align		4
.L_17:
        /*0038*/ 	.byte	0x04, 0x17
        /*003a*/ 	.short	(.L_19 - .L_18)
.L_18:
        /*003c*/ 	.word	0x00000000
        /*0040*/ 	.short	0x0005
        /*0042*/ 	.short	0x0028
        /*0044*/ 	.byte	0x00, 0xf4, 0x21, 0x00


	//----- nvinfo : EIATTR_KPARAM_INFO
	.align		4
.L_19:
        /*0048*/ 	.byte	0x04, 0x17
        /*004a*/ 	.short	(.L_21 - .L_20)
.L_20:
        /*004c*/ 	.word	0x00000000
        /*0050*/ 	.short	0x0004
        /*0052*/ 	.short	0x0020
        /*0054*/ 	.byte	0x00, 0xf4, 0x21, 0x00


	//----- nvinfo : EIATTR_KPARAM_INFO
	.align		4
.L_21:
        /*0058*/ 	.byte	0x04, 0x17
        /*005a*/ 	.short	(.L_23 - .L_22)
.L_22:
        /*005c*/ 	.word	0x00000000
        /*0060*/ 	.short	0x0003
        /*0062*/ 	.short	0x0018
        /*0064*/ 	.byte	0x00, 0xf4, 0x21, 0x00


	//----- nvinfo : EIATTR_KPARAM_INFO
	.align		4
.L_23:
        /*0068*/ 	.byte	0x04, 0x17
        /*006a*/ 	.short	(.L_25 - .L_24)
.L_24:
        /*006c*/ 	.word	0x00000000
        /*0070*/ 	.short	0x0002
        /*0072*/ 	.short	0x0010
        /*0074*/ 	.byte	0x00, 0xf4, 0x21, 0x00


	//----- nvinfo : EIATTR_KPARAM_INFO
	.align		4
.L_25:
        /*0078*/ 	.byte	0x04, 0x17
        /*007a*/ 	.short	(.L_27 - .L_26)
.L_26:
        /*007c*/ 	.word	0x00000000
        /*0080*/ 	.short	0x0001
        /*0082*/ 	.short	0x0008
        /*0084*/ 	.byte	0x00, 0xf4, 0x21, 0x00


	//----- nvinfo : EIATTR_KPARAM_INFO
	.align		4
.L_27:
        /*0088*/ 	.byte	0x04, 0x17
        /*008a*/ 	.short	(.L_29 - .L_28)
.L_28:
        /*008c*/ 	.word	0x00000000
        /*0090*/ 	.short	0x0000
        /*0092*/ 	.short	0x0000
        /*0094*/ 	.byte	0x00, 0xf4, 0x21, 0x00


	//----- nvinfo : EIATTR_SPARSE_MMA_MASK
	.align		4
.L_29:
        /*0098*/ 	.byte	0x03, 0x50
        /*009a*/ 	.short	0x0000


	//----- nvinfo : EIATTR_MAXREG_COUNT
	.align		4
        /*009c*/ 	.byte	0x03, 0x1b
        /*009e*/ 	.short	0x00ff


	//----- nvinfo : EIATTR_EXIT_INSTR_OFFSETS
	.align		4
        /*00a0*/ 	.byte	0x04, 0x1c
        /*00a2*/ 	.short	(.L_31 - .L_30)


	//   ....[0]....
.L_30:
        /*00a4*/ 	.word	0x00001100


	//   ....[1]....
        /*00a8*/ 	.word	0x00001150


	//----- nvinfo : EIATTR_REQNTID
	.align		4
.L_31:
        /*00ac*/ 	.byte	0x04, 0x10
        /*00ae*/ 	.short	(.L_33 - .L_32)
.L_32:
        /*00b0*/ 	.word	0x00000100
        /*00b4*/ 	.word	0x00000001
        /*00b8*/ 	.word	0x00000001


	//----- nvinfo : EIATTR_CBANK_PARAM_SIZE
	.align		4
.L_33:
        /*00bc*/ 	.byte	0x03, 0x19
        /*00be*/ 	.short	0x0040


	//----- nvinfo : EIATTR_PARAM_CBANK
	.align		4
        /*00c0*/ 	.byte	0x04, 0x0a
        /*00c2*/ 	.short	(.L_35 - .L_34)
	.align		4
.L_34:
        /*00c4*/ 	.word	index@(.nv.constant0.triton_poi_fused__native_batch_norm_legit_no_training_add_15)
        /*00c8*/ 	.short	0x0210
        /*00ca*/ 	.short	0x0040


	//----- nvinfo : EIATTR_SW_WAR
	.align		4
.L_35:
        /*00cc*/ 	.byte	0x04, 0x36
        /*00ce*/ 	.short	(.L_37 - .L_36)
.L_36:
        /*00d0*/ 	.word	0x00000008
.L_37:


//--------------------- .nv.callgraph             --------------------------
	.section	.nv.callgraph,"",@"SHT_CUDA_CALLGRAPH"
	.align	4
	.sectionentsize	8
	.align		4
        /*0000*/ 	.word	0x00000000
	.align		4
        /*0004*/ 	.word	0xffffffff
	.align		4
        /*0008*/ 	.word	0x00000000
	.align		4
        /*000c*/ 	.word	0xfffffffe
	.align		4
        /*0010*/ 	.word	0x00000000
	.align		4
        /*0014*/ 	.word	0xfffffffd
	.align		4
        /*0018*/ 	.word	0x00000000
	.align		4
        /*001c*/ 	.word	0xfffffffc


//--------------------- .nv.constant4             --------------------------
	.section	.nv.constant4,"a",@progbits
	.align	8
	.align		8
.nv.constant4:
        /*0000*/ 	.dword	_$_str
	.align		8
        /*0008*/ 	.dword	_$_str_$_2


//--------------------- .text.triton_poi_fused__native_batch_norm_legit_no_training_add_15 --------------------------
	.section	.text.triton_poi_fused__native_batch_norm_legit_no_training_add_15,"ax",@progbits
	.sectionflags	@"SHF_BARRIERS=1"
	.align	128
        .global         triton_poi_fused__native_batch_norm_legit_no_training_add_15
        .type           triton_poi_fused__native_batch_norm_legit_no_training_add_15,@function
        .size           triton_poi_fused__native_batch_norm_legit_no_training_add_15,(.L_x_1 - triton_poi_fused__native_batch_norm_legit_no_training_add_15)
        .other          triton_poi_fused__native_batch_norm_legit_no_training_add_15,@"STO_CUDA_ENTRY STV_DEFAULT"
triton_poi_fused__native_batch_norm_legit_no_training_add_15:
.text.triton_poi_fused__native_batch_norm_legit_no_training_add_15:
[----:B------:R-:W0:Y:S01]  /*0000*/  LDC R1, c[0x0][0x28] ;  /* 0x00000a00ff017b82 */ /* 0x000e220000000800 */
[----:B------:R-:W1:Y:S07]  /*0010*/  S2R R0, SR_TID.X ;  /* 0x0000000000007919 */ /* 0x000e6e0000002100 */
[----:B------:R-:W2:Y:S01]  /*0020*/  LDC.64 R34, c[0x0][0x218] ;  /* 0x00008600ff227b82 */ /* 0x000ea20000000a00 */
[----:B------:R-:W-:Y:S02]  /*0030*/  CS2R R8, SRZ ;  /* 0x0000000000087805 */ /* 0x000fe4000001ff00 */
[----:B------:R-:W-:Y:S01]  /*0040*/  CS2R R10, SRZ ;  /* 0x00000000000a7805 */ /* 0x000fe2000001ff00 */
[----:B------:R-:W3:Y:S01]  /*0050*/  S2R R52, SR_CTAID.X ;  /* 0x0000000000347919 */ /* 0x000ee20000002500 */
[----:B------:R-:W-:-:S02]  /*0060*/  CS2R R12, SRZ ;  /* 0x00000000000c7805 */ /* 0x000fc4000001ff00 */
[----:B------:R-:W-:Y:S02]  /*0070*/  CS2R R14, SRZ ;  /* 0x00000000000e7805 */ /* 0x000fe4000001ff00 */
[----:B------:R-:W-:Y:S01]  /*0080*/  CS2R R16, SRZ ;  /* 0x0000000000107805 */ /* 0x000fe2000001ff00 */
[----:B------:R-:W4:Y:S01]  /*0090*/  S2R R54, SR_CTAID.Y ;  /* 0x0000000000367919 */ /* 0x000f220000002600 */
[----:B------:R-:W5:Y:S01]  /*00a0*/  LDC.64 R36, c[0x0][0x220] ;  /* 0x00008800ff247b82 */ /* 0x000f620000000a00 */
[----:B------:R-:W-:Y:S02]  /*00b0*/  CS2R R18, SRZ ;  /* 0x0000000000127805 */ /* 0x000fe4000001ff00 */
[----:B------:R-:W-:Y:S02]  /*00c0*/  CS2R R20, SRZ ;  /* 0x0000000000147805 */ /* 0x000fe4000001ff00 */
[----:B------:R-:W-:Y:S01]  /*00d0*/  CS2R R22, SRZ ;  /* 0x0000000000167805 */ /* 0x000fe2000001ff00 */
[----:B------:R-:W-:-:S02]  /*00e0*/  ULDC.64 UR6, c[0x0][0x208] ;  /* 0x0000820000067ab9 */ /* 0x000fc40000000a00 */
[----:B------:R-:W2:Y:S01]  /*00f0*/  LDC.64 R38, c[0x0][0x228] ;  /* 0x00008a00ff267b82 */ /* 0x000ea20000000a00 */
[----:B------:R-:W-:Y:S02]  /*0100*/  CS2R R24, SRZ ;  /* 0x0000000000187805 */ /* 0x000fe4000001ff00 */
[----:B------:R-:W-:-:S05]  /*0110*/  CS2R R26, SRZ ;  /* 0x00000000001a7805 */ /* 0x000fca000001ff00 */
[----:B------:R-:W2:Y:S01]  /*0120*/  LDC.64 R40, c[0x0][0x210] ;  /* 0x00008400ff287b82 */ /* 0x000ea20000000a00 */
[----:B-1----:R-:W-:Y:S02]  /*0130*/  SHF.R.U32.HI R3, RZ, 0x2, R0 ;  /* 0x00000002ff037819 */ /* 0x002fe40000011600 */
[----:B------:R-:W-:Y:S02]  /*0140*/  SHF.L.U32 R53, R0, 0x2, RZ ;  /* 0x0000000200357819 */ /* 0x000fe400000006ff */
[----:B---3--:R-:W-:Y:S02]  /*0150*/  SHF.L.U32 R52, R52, 0x4, RZ ;  /* 0x0000000434347819 */ /* 0x008fe400000006ff */
[----:B------:R-:W-:Y:S02]  /*0160*/  SGXT.U32 R3, R3, 0x6 ;  /* 0x000000060303781a */ /* 0x000fe40000000000 */
[----:B------:R-:W-:Y:S02]  /*0170*/  LOP3.LUT R2, R52, 0xc, R53, 0xf8, !PT ;  /* 0x0000000c34027812 */ /* 0x000fe400078ef835 */
[----:B----4-:R-:W-:-:S02]  /*0180*/  PRMT R3, R3, 0x6540, R54 ;  /* 0x0000654003037816 */ /* 0x010fc40000000036 */
[C---:B------:R-:W-:Y:S01]  /*0190*/  ISETP.GE.AND P0, PT, R2.reuse, 0x28, PT ;  /* 0x000000280200780c */ /* 0x040fe20003f06270 */
[----:B-----5:R-:W-:Y:S01]  /*01a0*/  IMAD.WIDE R36, R2, 0x4, R36 ;  /* 0x0000000402247825 */ /* 0x020fe200078e0224 */
[C---:B------:R-:W-:Y:S02]  /*01b0*/  LOP3.LUT R4, R3.reuse, 0x40, RZ, 0xfc, !PT ;  /* 0x0000004003047812 */ /* 0x040fe400078efcff */
[C---:B------:R-:W-:Y:S02]  /*01c0*/  LOP3.LUT R5, R3.reuse, 0x80, RZ, 0xfc, !PT ;  /* 0x0000008003057812 */ /* 0x040fe400078efcff */
[C---:B------:R-:W-:Y:S02]  /*01d0*/  LOP3.LUT R6, R3.reuse, 0xc0, RZ, 0xfc, !PT ;  /* 0x000000c003067812 */ /* 0x040fe400078efcff */
[C---:B------:R-:W-:Y:S01]  /*01e0*/  ISETP.LT.AND P1, PT, R3.reuse, 0x100, !P0 ;  /* 0x000001000300780c */ /* 0x040fe20004721270 */
[----:B------:R-:W-:Y:S01]  /*01f0*/  IMAD R3, R3, 0x28, R2 ;  /* 0x0000002803037824 */ /* 0x000fe200078e0202 */
[----:B------:R-:W-:-:S02]  /*0200*/  ISETP.LT.AND P2, PT, R4, 0x100, !P0 ;  /* 0x000001000400780c */ /* 0x000fc40004741270 */
[----:B------:R-:W-:Y:S01]  /*0210*/  ISETP.LT.AND P3, PT, R5, 0x100, !P0 ;  /* 0x000001000500780c */ /* 0x000fe20004761270 */
[C---:B------:R-:W-:Y:S01]  /*0220*/  VIADD R45, R3.reuse, 0x1400 ;  /* 0x00001400032d7836 */ /* 0x040fe20000000000 */
[----:B------:R-:W-:Y:S02]  /*0230*/  ISETP.LT.AND P4, PT, R6, 0x100, !P0 ;  /* 0x000001000600780c */ /* 0x000fe40004781270 */
[----:B------:R-:W-:Y:S02]  /*0240*/  CS2R R4, SRZ ;  /* 0x0000000000047805 */ /* 0x000fe4000001ff00 */
[----:B------:R-:W-:Y:S02]  /*0250*/  IADD3 R51, R3, 0xa00, RZ ;  /* 0x00000a0003337810 */ /* 0x000fe40007ffe0ff */
[----:B------:R-:W-:Y:S02]  /*0260*/  CS2R R6, SRZ ;  /* 0x0000000000067805 */ /* 0x000fe4000001ff00 */
[----:B------:R-:W-:Y:S01]  /*0270*/  IADD3 R43, R3, 0x1e00, RZ ;  /* 0x00001e00032b7810 */ /* 0x000fe20007ffe0ff */
[--C-:B--2---:R-:W-:Y:S01]  /*0280*/  IMAD.WIDE R28, R3, 0x4, R34.reuse ;  /* 0x00000004031c7825 */ /* 0x104fe200078e0222 */
[----:B------:R-:W-:Y:S01]  /*0290*/  LOP3.LUT R48, R52, 0xc, R53, 0xf8, !PT ;  /* 0x0000000c34307812 */ /* 0x000fe200078ef835 */
[----:B------:R-:W2:Y:S02]  /*02a0*/  @!P0 LDG.E.EL.128 R16, desc[UR6][R36.64] ;  /* 0x0000000624108981 */ /* 0x000ea4000c2e1d00 */
[----:B------:R-:W-:-:S02]  /*02b0*/  IMAD.WIDE R30, R51, 0x4, R34 ;  /* 0x00000004331e7825 */ /* 0x000fc400078e0222 */
[----:B------:R-:W2:Y:S02]  /*02c0*/  @P1 LDG.E.EL.128 R4, desc[UR6][R28.64] ;  /* 0x000000061c041981 */ /* 0x000ea4000c2e1d00 */
[--C-:B------:R-:W-:Y:S02]  /*02d0*/  IMAD.WIDE R32, R45, 0x4, R34.reuse ;  /* 0x000000042d207825 */ /* 0x100fe400078e0222 */
[----:B------:R-:W3:Y:S02]  /*02e0*/  @P2 LDG.E.EL.128 R8, desc[UR6][R30.64] ;  /* 0x000000061e082981 */ /* 0x000ee4000c2e1d00 */
[----:B------:R-:W-:Y:S02]  /*02f0*/  IMAD.WIDE R34, R43, 0x4, R34 ;  /* 0x000000042b227825 */ /* 0x000fe400078e0222 */
[----:B------:R1:W4:Y:S02]  /*0300*/  @P3 LDG.E.EL.128 R12, desc[UR6][R32.64] ;  /* 0x00000006200c3981 */ /* 0x000324000c2e1d00 */
[----:B0-----:R-:W-:-:S02]  /*0310*/  IMAD.WIDE R38, R48, 0x4, R38 ;  /* 0x0000000430267825 */ /* 0x001fc400078e0226 */
[----:B------:R0:W5:Y:S04]  /*0320*/  @P4 LDG.E.EL.128 R20, desc[UR6][R34.64] ;  /* 0x0000000622144981 */ /* 0x000168000c2e1d00 */
[----:B------:R0:W5:Y:S01]  /*0330*/  @!P0 LDG.E.EL.128 R24, desc[UR6][R38.64] ;  /* 0x0000000626188981 */ /* 0x000162000c2e1d00 */
[----:B------:R-:W-:Y:S01]  /*0340*/  IMAD.WIDE R50, R51, 0x4, R40 ;  /* 0x0000000433327825 */ /* 0x000fe200078e0228 */
[----:B-1----:R-:W-:Y:S02]  /*0350*/  CS2R R32, SRZ ;  /* 0x0000000000207805 */ /* 0x002fe4000001ff00 */
[----:B0-----:R-:W-:-:S06]  /*0360*/  CS2R R34, SRZ ;  /* 0x0000000000227805 */ /* 0x001fcc000001ff00 */
[----:B------:R-:W5:Y:S01]  /*0370*/  @P2 LDG.E.EL.128 R32, desc[UR6][R50.64] ;  /* 0x0000000632202981 */ /* 0x000f62000c2e1d00 */
[----:B------:R-:W-:Y:S02]  /*0380*/  CS2R R36, SRZ ;  /* 0x0000000000247805 */ /* 0x000fe4000001ff00 */
[----:B------:R-:W-:Y:S01]  /*0390*/  CS2R R38, SRZ ;  /* 0x0000000000267805 */ /* 0x000fe2000001ff00 */
[----:B------:R-:W-:-:S04]  /*03a0*/  IMAD.WIDE R44, R45, 0x4, R40 ;  /* 0x000000042d2c7825 */ /* 0x000fc800078e0228 */
[--C-:B------:R-:W-:Y:S01]  /*03b0*/  IMAD.WIDE R46, R3, 0x4, R40.reuse ;  /* 0x00000004032e7825 */ /* 0x100fe200078e0228 */
[----:B------:R0:W5:Y:S01]  /*03c0*/  @P3 LDG.E.EL.128 R36, desc[UR6][R44.64] ;  /* 0x000000062c243981 */ /* 0x000162000c2e1d00 */
[----:B------:R-:W1:Y:S02]  /*03d0*/  LDC.64 R2, c[0x0][0x230] ;  /* 0x00008c00ff027b82 */ /* 0x000e640000000a00 */
[----:B------:R-:W-:Y:S01]  /*03e0*/  IMAD.WIDE R56, R43, 0x4, R40 ;  /* 0x000000042b387825 */ /* 0x000fe200078e0228 */
[----:B------:R-:W-:Y:S02]  /*03f0*/  CS2R R40, SRZ ;  /* 0x0000000000287805 */ /* 0x000fe4000001ff00 */
[----:B------:R-:W-:-:S06]  /*0400*/  CS2R R42, SRZ ;  /* 0x00000000002a7805 */ /* 0x000fcc000001ff00 */
[----:B------:R-:W5:Y:S01]  /*0410*/  @P4 LDG.E.EL.128 R40, desc[UR6][R56.64] ;  /* 0x0000000638284981 */ /* 0x000f62000c2e1d00 */
[----:B------:R-:W-:Y:S02]  /*0420*/  CS2R R28, SRZ ;  /* 0x00000000001c7805 */ /* 0x000fe4000001ff00 */
[----:B------:R-:W-:Y:S02]  /*0430*/  CS2R R30, SRZ ;  /* 0x00000000001e7805 */ /* 0x000fe4000001ff00 */
[----:B0-----:R-:W-:-:S04]  /*0440*/  CS2R R44, SRZ ;  /* 0x00000000002c7805 */ /* 0x001fc8000001ff00 */
[----:B------:R0:W5:Y:S01]  /*0450*/  @P1 LDG.E.EL.128 R28, desc[UR6][R46.64] ;  /* 0x000000062e1c1981 */ /* 0x000162000c2e1d00 */
[----:B-1----:R-:W-:Y:S01]  /*0460*/  IMAD.WIDE R2, R48, 0x4, R2 ;  /* 0x0000000430027825 */ /* 0x002fe200078e0202 */
[----:B0-----:R-:W-:-:S06]  /*0470*/  CS2R R46, SRZ ;  /* 0x00000000002e7805 */ /* 0x001fcc000001ff00 */
[----:B------:R0:W5:Y:S01]  /*0480*/  @!P0 LDG.E.EL.128 R44, desc[UR6][R2.64] ;  /* 0x00000006022c8981 */ /* 0x000162000c2e1d00 */
[C---:B--2---:R-:W-:Y:S01]  /*0490*/  FADD R7, -R19.reuse, R7 ;  /* 0x0000000713077221 */ /* 0x044fe20000000100 */
[C---:B---3--:R-:W-:Y:S01]  /*04a0*/  FADD R11, -R19.reuse, R11 ;  /* 0x0000000b130b7221 */ /* 0x048fe20000000100 */
[C---:B----4-:R-:W-:Y:S01]  /*04b0*/  FADD R15, -R19.reuse, R15 ;  /* 0x0000000f130f7221 */ /* 0x050fe20000000100 */
[----:B-----5:R-:W-:Y:S01]  /*04c0*/  FADD R23, -R19, R23 ;  /* 0x0000001713177221 */ /* 0x020fe20000000100 */
[----:B------:R-:W-:Y:S01]  /*04d0*/  FADD R19, R24, 9.9999997473787516356e-06 ;  /* 0x3727c5ac18137421 */ /* 0x000fe20000000000 */
[----:B------:R-:W-:-:S05]  /*04e0*/  FADD R50, R25, 9.9999997473787516356e-06 ;  /* 0x3727c5ac19327421 */ /* 0x000fca0000000000 */
[----:B------:R-:W1:Y:S08]  /*04f0*/  MUFU.SQRT R19, R19 ;  /* 0x0000001300137308 */ /* 0x000e700000002000 */
[----:B------:R-:W2:Y:S01]  /*0500*/  MUFU.SQRT R50, R50 ;  /* 0x0000003200327308 */ /* 0x000ea20000002000 */
[----:B------:R-:W-:Y:S01]  /*0510*/  FADD R26, R26, 9.9999997473787516356e-06 ;  /* 0x3727c5ac1a1a7421 */ /* 0x000fe20000000000 */
[----:B-1----:R-:W-:-:S02]  /*0520*/  FSETP.GT.AND P5, PT, R19, 8.50705917302346158658e+37, PT ;  /* 0x7e8000001300780b */ /* 0x002fc40003fa4000 */
[C---:B------:R-:W-:Y:S02]  /*0530*/  FSETP.GEU.AND P4, PT, R19.reuse, 1.175494350822287508e-38, PT ;  /* 0x008000001300780b */ /* 0x040fe40003f8e000 */
[C---:B--2---:R-:W-:Y:S02]  /*0540*/  FSETP.GT.AND P3, PT, R50.reuse, 8.50705917302346158658e+37, PT ;  /* 0x7e8000003200780b */ /* 0x044fe40003f64000 */
[----:B------:R-:W-:Y:S01]  /*0550*/  FSETP.GEU.AND P2, PT, R50, 1.175494350822287508e-38, PT ;  /* 0x008000003200780b */ /* 0x000fe20003f4e000 */
[----:B------:R-:W1:Y:S06]  /*0560*/  MUFU.SQRT R26, R26 ;  /* 0x0000001a001a7308 */ /* 0x000e6c0000002000 */
[----:B------:R-:W-:Y:S01]  /*0570*/  @P5 FMUL R19, R19, 0.25 ;  /* 0x3e80000013135820 */ /* 0x000fe20000400000 */
[----:B------:R-:W-:Y:S01]  /*0580*/  FADD R49, -R17, R13 ;  /* 0x0000000d11317221 */ /* 0x000fe20000000100 */
[----:B------:R-:W-:Y:S01]  /*0590*/  FADD R13, -R16, R4 ;  /* 0x00000004100d7221 */ /* 0x000fe20000000100 */
[----:B------:R-:W-:Y:S01]  /*05a0*/  HFMA2.MMA R4, -RZ, RZ, 1.625, 0 ;  /* 0x3e800000ff047435 */ /* 0x000fe200000001ff */
[----:B------:R-:W-:Y:S01]  /*05b0*/  @!P4 FMUL R19, R19, 16777216 ;  /* 0x4b8000001313c820 */ /* 0x000fe20000400000 */
[----:B------:R-:W-:-:S04]  /*05c0*/  @P3 FMUL R50, R50, 0.25 ;  /* 0x3e80000032323820 */ /* 0x000fc80000400000 */
[----:B------:R-:W-:Y:S01]  /*05d0*/  @!P2 FMUL R50, R50, 16777216 ;  /* 0x4b8000003232a820 */ /* 0x000fe20000400000 */
[----:B------:R-:W2:Y:S01]  /*05e0*/  MUFU.RCP R19, R19 ;  /* 0x0000001300137308 */ /* 0x000ea20000001000 */
[----:B-1----:R-:W-:Y:S02]  /*05f0*/  FSETP.GT.AND P1, PT, R26, 8.50705917302346158658e+37, PT ;  /* 0x7e8000001a00780b */ /* 0x002fe40003f24000 */
[----:B0-----:R-:W-:-:S05]  /*0600*/  FSEL R2, R4, 1, P5 ;  /* 0x3f80000004027808 */ /* 0x001fca0002800000 */
[----:B------:R-:W0:Y:S01]  /*0610*/  MUFU.RCP R50, R50 ;  /* 0x0000003200327308 */ /* 0x000e220000001000 */
[----:B------:R-:W-:Y:S02]  /*0620*/  FSEL R3, R4, 1, P3 ;  /* 0x3f80000004037808 */ /* 0x000fe40001800000 */
[----:B------:R-:W-:Y:S01]  /*0630*/  FSETP.GEU.AND P5, PT, R26, 1.175494350822287508e-38, PT ;  /* 0x008000001a00780b */ /* 0x000fe20003fae000 */
[----:B------:R-:W-:Y:S02]  /*0640*/  @!P4 FMUL R2, R2, 16777216 ;  /* 0x4b8000000202c820 */ /* 0x000fe40000400000 */
[----:B------:R-:W-:Y:S01]  /*0650*/  @!P2 FMUL R3, R3, 16777216 ;  /* 0x4b8000000303a820 */ /* 0x000fe20000400000 */
[----:B------:R-:W-:Y:S01]  /*0660*/  FADD R25, -R17, R9 ;  /* 0x0000000911197221 */ /* 0x000fe20000000100 */
[C---:B------:R-:W-:Y:S01]  /*0670*/  FADD R8, -R16.reuse, R8 ;  /* 0x0000000810087221 */ /* 0x040fe20000000100 */
[C---:B------:R-:W-:Y:S01]  /*0680*/  FADD R12, -R16.reuse, R12 ;  /* 0x0000000c100c7221 */ /* 0x040fe20000000100 */
[----:B------:R-:W-:Y:S01]  /*0690*/  FADD R9, -R16, R20 ;  /* 0x0000001410097221 */ /* 0x000fe20000000100 */
[----:B--2---:R-:W-:Y:S01]  /*06a0*/  FMUL R16, R19, R2 ;  /* 0x0000000213107220 */ /* 0x004fe20000400000 */
[----:B------:R-:W-:Y:S01]  /*06b0*/  @P1 FMUL R26, R26, 0.25 ;  /* 0x3e8000001a1a1820 */ /* 0x000fe20000400000 */
[----:B0-----:R-:W-:-:S02]  /*06c0*/  FMUL R56, R50, R3 ;  /* 0x0000000332387220 */ /* 0x001fc40000400000 */
[----:B------:R-:W0:Y:S01]  /*06d0*/  LDC.64 R2, c[0x0][0x238] ;  /* 0x00008e00ff027b82 */ /* 0x000e220000000a00 */
[----:B------:R-:W-:Y:S01]  /*06e0*/  @!P5 FMUL R26, R26, 16777216 ;  /* 0x4b8000001a1ad820 */ /* 0x000fe20000400000 */
[----:B------:R-:W-:-:S03]  /*06f0*/  FADD R24, -R17, R5 ;  /* 0x0000000511187221 */ /* 0x000fc60000000100 */
[----:B------:R-:W1:Y:S01]  /*0700*/  MUFU.RCP R5, R26 ;  /* 0x0000001a00057308 */ /* 0x000e620000001000 */
[----:B------:R-:W-:-:S05]  /*0710*/  FSEL R20, R4, 1, P1 ;  /* 0x3f80000004147808 */ /* 0x000fca0000800000 */
[----:B------:R-:W-:Y:S01]  /*0720*/  @!P5 FMUL R20, R20, 16777216 ;  /* 0x4b8000001414d820 */ /* 0x000fe20000400000 */
[----:B------:R-:W-:-:S03]  /*0730*/  CS2R R50, SRZ ;  /* 0x0000000000327805 */ /* 0x000fc6000001ff00 */
[----:B-1----:R-:W-:Y:S01]  /*0740*/  FMUL R5, R5, R20 ;  /* 0x0000001405057220 */ /* 0x002fe20000400000 */
[----:B------:R-:W-:Y:S01]  /*0750*/  FMUL R20, R49, R56 ;  /* 0x0000003831147220 */ /* 0x000fe20000400000 */
[----:B0-----:R-:W-:Y:S01]  /*0760*/  IMAD.WIDE R2, R48, 0x4, R2 ;  /* 0x0000000430027825 */ /* 0x001fe200078e0202 */
[----:B------:R-:W-:-:S06]  /*0770*/  CS2R R48, SRZ ;  /* 0x0000000000307805 */ /* 0x000fcc000001ff00 */
[----:B------:R0:W2:Y:S01]  /*0780*/  @!P0 LDG.E.EL.128 R48, desc[UR6][R2.64] ;  /* 0x0000000602308981 */ /* 0x0000a2000c2e1d00 */
[----:B------:R-:W-:Y:S01]  /*0790*/  FADD R27, R27, 9.9999997473787516356e-06 ;  /* 0x3727c5ac1b1b7421 */ /* 0x000fe20000000000 */
[----:B------:R-:W-:Y:S01]  /*07a0*/  FADD R21, -R17, R21 ;  /* 0x0000001511157221 */ /* 0x000fe20000000100 */
[-C--:B------:R-:W-:Y:S01]  /*07b0*/  FMUL R19, R8, R16.reuse ;  /* 0x0000001008137220 */ /* 0x080fe20000400000 */
[-C--:B------:R-:W-:Y:S01]  /*07c0*/  FMUL R13, R13, R16.reuse ;  /* 0x000000100d0d7220 */ /* 0x080fe20000400000 */
[-C--:B------:R-:W-:Y:S01]  /*07d0*/  FMUL R17, R12, R16.reuse ;  /* 0x000000100c117220 */ /* 0x080fe20000400000 */
[----:B------:R-:W-:Y:S01]  /*07e0*/  FMUL R9, R9, R16 ;  /* 0x0000001009097220 */ /* 0x000fe20000400000 */
[----:B------:R-:W1:Y:S01]  /*07f0*/  S2R R8, SR_TID.X ;  /* 0x0000000000087919 */ /* 0x000e620000002100 */
[----:B------:R-:W-:Y:S02]  /*0800*/  FMUL R16, R25, R56 ;  /* 0x0000003819107220 */ /* 0x000fe40000400000 */
[----:B------:R-:W3:Y:S01]  /*0810*/  MUFU.SQRT R25, R27 ;  /* 0x0000001b00197308 */ /* 0x000ee20000002000 */
[----:B------:R-:W4:Y:S01]  /*0820*/  S2UR UR5, SR_CgaCtaId ;  /* 0x00000000000579c3 */ /* 0x000f220000008800 */
[----:B---3--:R-:W-:-:S02]  /*0830*/  FSETP.GT.AND P0, PT, R25, 8.50705917302346158658e+37, PT ;  /* 0x7e8000001900780b */ /* 0x008fc40003f04000 */
[----:B------:R-:W-:Y:S01]  /*0840*/  FSETP.GEU.AND P1, PT, R25, 1.175494350822287508e-38, PT ;  /* 0x008000001900780b */ /* 0x000fe20003f2e000 */
[----:B------:R-:W-:Y:S01]  /*0850*/  UMOV UR4, 0x400 ;  /* 0x0000040000047882 */ /* 0x000fe20000000000 */
[----:B0-----:R-:W-:Y:S01]  /*0860*/  SHF.L.U32 R2, R0, 0xa, RZ ;  /* 0x0000000a00027819 */ /* 0x001fe200000006ff */
[----:B------:R-:W-:-:S08]  /*0870*/  FMUL R12, R24, R56 ;  /* 0x00000038180c7220 */ /* 0x000fd00000400000 */
[----:B------:R-:W-:Y:S01]  /*0880*/  @P0 FMUL R25, R25, 0.25 ;  /* 0x3e80000019190820 */ /* 0x000fe20000400000 */
[----:B-1----:R-:W-:Y:S01]  /*0890*/  SHF.R.U32.HI R3, RZ, 0x2, R8 ;  /* 0x00000002ff037819 */ /* 0x002fe20000011608 */
[----:B----4-:R-:W-:Y:S02]  /*08a0*/  UPRMT UR4, UR5, 0x654, UR4 ;  /* 0x0000065405047896 */ /* 0x010fe40008000004 */
[----:B------:R-:W-:Y:S01]  /*08b0*/  @!P1 FMUL R25, R25, 16777216 ;  /* 0x4b80000019199820 */ /* 0x000fe20000400000 */
[----:B------:R-:W-:Y:S02]  /*08c0*/  LOP3.LUT R2, R2, 0xc00, RZ, 0xc0, !PT ;  /* 0x00000c0002027812 */ /* 0x000fe400078ec0ff */
[----:B------:R-:W-:Y:S01]  /*08d0*/  SGXT.U32 R3, R3, 0x6 ;  /* 0x000000060303781a */ /* 0x000fe20000000000 */
[----:B------:R-:W-:Y:S01]  /*08e0*/  FMUL R24, R21, R56 ;  /* 0x0000003815187220 */ /* 0x000fe20000400000 */
[C---:B------:R-:W-:Y:S01]  /*08f0*/  LEA.HI R26, R2.reuse, UR4, RZ, 0x1c ;  /* 0x00000004021a7c11 */ /* 0x040fe2000f8fe0ff */
[----:B------:R-:W0:Y:S01]  /*0900*/  MUFU.RCP R25, R25 ;  /* 0x0000001900197308 */ /* 0x000e220000001000 */
[----:B------:R-:W-:-:S02]  /*0910*/  LOP3.LUT R3, R2, R3, RZ, 0xfc, !PT ;  /* 0x0000000302037212 */ /* 0x000fc400078efcff */
[C---:B------:R-:W-:Y:S02]  /*0920*/  LOP3.LUT R21, R2.reuse, 0x100, RZ, 0xfc, !PT ;  /* 0x0000010002157812 */ /* 0x040fe400078efcff */
[----:B------:R-:W-:Y:S01]  /*0930*/  LOP3.LUT R27, R2, 0x200, RZ, 0xfc, !PT ;  /* 0x00000200021b7812 */ /* 0x000fe200078efcff */
[C---:B------:R-:W-:Y:S01]  /*0940*/  FADD R6, -R18.reuse, R6 ;  /* 0x0000000612067221 */ /* 0x040fe20000000100 */
[C---:B------:R-:W-:Y:S01]  /*0950*/  FADD R10, -R18.reuse, R10 ;  /* 0x0000000a120a7221 */ /* 0x040fe20000000100 */
[C---:B------:R-:W-:Y:S01]  /*0960*/  FADD R14, -R18.reuse, R14 ;  /* 0x0000000e120e7221 */ /* 0x040fe20000000100 */
[----:B------:R-:W-:Y:S01]  /*0970*/  FADD R22, -R18, R22 ;  /* 0x0000001612167221 */ /* 0x000fe20000000100 */
[-CC-:B--2---:R-:W-:Y:S01]  /*0980*/  FFMA R12, R12, R45.reuse, R49.reuse ;  /* 0x0000002d0c0c7223 */ /* 0x184fe20000000031 */
[-CC-:B------:R-:W-:Y:S01]  /*0990*/  FFMA R16, R16, R45.reuse, R49.reuse ;  /* 0x0000002d10107223 */ /* 0x180fe20000000031 */
[-CC-:B------:R-:W-:Y:S01]  /*09a0*/  FFMA R20, R20, R45.reuse, R49.reuse ;  /* 0x0000002d14147223 */ /* 0x180fe20000000031 */
[----:B------:R-:W-:Y:S01]  /*09b0*/  FFMA R24, R24, R45, R49 ;  /* 0x0000002d18187223 */ /* 0x000fe20000000031 */
[----:B------:R-:W-:Y:S01]  /*09c0*/  LOP3.LUT R45, R2, 0x300, RZ, 0xfc, !PT ;  /* 0x00000300022d7812 */ /* 0x000fe200078efcff */
[----:B------:R-:W-:Y:S01]  /*09d0*/  IMAD R2, R3, 0x4, R26 ;  /* 0x0000000403027824 */ /* 0x000fe200078e021a */
[----:B------:R-:W-:-:S05]  /*09e0*/  FSEL R26, R4, 1, P0 ;  /* 0x3f800000041a7808 */ /* 0x000fca0000000000 */
[----:B------:R-:W-:-:S04]  /*09f0*/  @!P1 FMUL R26, R26, 16777216 ;  /* 0x4b8000001a1a9820 */ /* 0x000fc80000400000 */
[----:B0-----:R-:W-:Y:S01]  /*0a00*/  FMUL R26, R25, R26 ;  /* 0x0000001a191a7220 */ /* 0x001fe20000400000 */
[-C--:B------:R-:W-:Y:S01]  /*0a10*/  FMUL R25, R6, R5.reuse ;  /* 0x0000000506197220 */ /* 0x080fe20000400000 */
[-CC-:B------:R-:W-:Y:S01]  /*0a20*/  FFMA R13, R13, R44.reuse, R48.reuse ;  /* 0x0000002c0d0d7223 */ /* 0x180fe20000000030 */
[--C-:B------:R-:W-:Y:S01]  /*0a30*/  FFMA R19, R19, R44, R48.reuse ;  /* 0x0000002c13137223 */ /* 0x100fe20000000030 */
[----:B------:R-:W-:Y:S01]  /*0a40*/  FMUL R6, R7, R26 ;  /* 0x0000001a07067220 */ /* 0x000fe20000400000 */
[-CC-:B------:R-:W-:Y:S01]  /*0a50*/  FFMA R17, R17, R44.reuse, R48.reuse ;  /* 0x0000002c11117223 */ /* 0x180fe20000000030 */
[----:B------:R-:W-:Y:S01]  /*0a60*/  FFMA R9, R9, R44, R48 ;  /* 0x0000002c09097223 */ /* 0x000fe20000000030 */
[----:B------:R-:W-:Y:S01]  /*0a70*/  LEA.HI R44, R21, UR4, RZ, 0x1c ;  /* 0x00000004152c7c11 */ /* 0x000fe2000f8fe0ff */
[----:B------:R-:W-:Y:S01]  /*0a80*/  FFMA R25, R25, R46, R50 ;  /* 0x0000002e19197223 */ /* 0x000fe20000000032 */
[----:B------:R-:W-:Y:S01]  /*0a90*/  LEA.HI R48, R27, UR4, RZ, 0x1c ;  /* 0x000000041b307c11 */ /* 0x000fe2000f8fe0ff */
[----:B------:R-:W-:Y:S01]  /*0aa0*/  FMUL R27, R10, R5 ;  /* 0x000000050a1b7220 */ /* 0x000fe20000400000 */
[----:B------:R-:W-:Y:S01]  /*0ab0*/  LEA.HI R56, R45, UR4, RZ, 0x1c ;  /* 0x000000042d387c11 */ /* 0x000fe2000f8fe0ff */
[----:B------:R-:W-:Y:S01]  /*0ac0*/  FMUL R10, R11, R26 ;  /* 0x0000001a0b0a7220 */ /* 0x000fe20000400000 */
[----:B------:R-:W-:Y:S01]  /*0ad0*/  FFMA R6, R6, R47, R51 ;  /* 0x0000002f06067223 */ /* 0x000fe20000000033 */
[----:B------:R-:W-:Y:S01]  /*0ae0*/  FADD R13, R13, R28 ;  /* 0x0000001c0d0d7221 */ /* 0x000fe20000000000 */
[C---:B------:R-:W-:Y:S01]  /*0af0*/  LEA R4, R3.reuse, R44, 0x2 ;  /* 0x0000002c03047211 */ /* 0x040fe200078e10ff */
[----:B------:R-:W-:Y:S01]  /*0b00*/  FADD R29, R12, R29 ;  /* 0x0000001d0c1d7221 */ /* 0x000fe20000000000 */
[----:B------:R-:W-:Y:S01]  /*0b10*/  LEA R21, R3, R48, 0x2 ;  /* 0x0000003003157211 */ /* 0x000fe200078e10ff */
[----:B------:R-:W-:Y:S01]  /*0b20*/  FMUL R45, R14, R5 ;  /* 0x000000050e2d7220 */ /* 0x000fe20000400000 */
[----:B------:R-:W-:Y:S01]  /*0b30*/  FFMA R27, R27, R46, R50 ;  /* 0x0000002e1b1b7223 */ /* 0x000fe20000000032 */
[----:B------:R-:W-:Y:S01]  /*0b40*/  FADD R30, R25, R30 ;  /* 0x0000001e191e7221 */ /* 0x000fe20000000000 */
[----:B------:R-:W-:Y:S01]  /*0b50*/  LEA R3, R3, R56, 0x2 ;  /* 0x0000003803037211 */ /* 0x000fe200078e10ff */
[----:B------:R-:W-:Y:S01]  /*0b60*/  FMUL R14, R15, R26 ;  /* 0x0000001a0f0e7220 */ /* 0x000fe20000400000 */
[----:B------:R-:W-:Y:S01]  /*0b70*/  FFMA R10, R10, R47, R51 ;  /* 0x0000002f0a0a7223 */ /* 0x000fe20000000033 */
[----:B------:R-:W-:Y:S01]  /*0b80*/  FADD R6, R6, R31 ;  /* 0x0000001f06067221 */ /* 0x000fe20000000000 */
[----:B------:R-:W-:Y:S01]  /*0b90*/  FADD R19, R19, R32 ;  /* 0x0000002013137221 */ /* 0x000fe20000000000 */
[----:B------:R-:W-:Y:S01]  /*0ba0*/  FADD R33, R16, R33 ;  /* 0x0000002110217221 */ /* 0x000fe20000000000 */
[----:B------:R-:W-:Y:S01]  /*0bb0*/  STS [R2], R13 ;  /* 0x0000000d02007388 */ /* 0x000fe20000000800 */
[----:B------:R-:W-:Y:S01]  /*0bc0*/  FMUL R49, R22, R5 ;  /* 0x0000000516317220 */ /* 0x000fe20000400000 */
[----:B------:R-:W-:Y:S01]  /*0bd0*/  FFMA R45, R45, R46, R50 ;  /* 0x0000002e2d2d7223 */ /* 0x000fe20000000032 */
[----:B------:R-:W-:Y:S01]  /*0be0*/  FADD R34, R27, R34 ;  /* 0x000000221b227221 */ /* 0x000fe20000000000 */
[----:B------:R-:W-:Y:S01]  /*0bf0*/  STS [R4+0x400], R29 ;  /* 0x0004001d04007388 */ /* 0x000fe20000000800 */
[----:B------:R-:W-:Y:S01]  /*0c00*/  FMUL R26, R23, R26 ;  /* 0x0000001a171a7220 */ /* 0x000fe20000400000 */
[----:B------:R-:W-:Y:S01]  /*0c10*/  FFMA R14, R14, R47, R51 ;  /* 0x0000002f0e0e7223 */ /* 0x000fe20000000033 */
[----:B------:R-:W-:Y:S01]  /*0c20*/  FADD R10, R10, R35 ;  /* 0x000000230a0a7221 */ /* 0x000fe20000000000 */
[----:B------:R-:W-:Y:S01]  /*0c30*/  STS [R21+0x800], R30 ;  /* 0x0008001e15007388 */ /* 0x000fe20000000800 */
[----:B------:R-:W-:Y:S01]  /*0c40*/  FADD R17, R17, R36 ;  /* 0x0000002411117221 */ /* 0x000fe20000000000 */
[----:B------:R-:W-:-:S02]  /*0c50*/  FADD R37, R20, R37 ;  /* 0x0000002514257221 */ /* 0x000fc40000000000 */
[----:B------:R0:W-:Y:S01]  /*0c60*/  STS [R3+0xc00], R6 ;  /* 0x000c000603007388 */ /* 0x0001e20000000800 */
[----:B------:R-:W-:Y:S01]  /*0c70*/  FFMA R49, R49, R46, R50 ;  /* 0x0000002e31317223 */ /* 0x000fe20000000032 */
[----:B------:R-:W-:Y:S02]  /*0c80*/  FADD R38, R45, R38 ;  /* 0x000000262d267221 */ /* 0x000fe40000000000 */
[----:B------:R-:W-:Y:S01]  /*0c90*/  STS [R2+0x100], R19 ;  /* 0x0001001302007388 */ /* 0x000fe20000000800 */
[----:B------:R-:W-:Y:S01]  /*0ca0*/  FFMA R26, R26, R47, R51 ;  /* 0x0000002f1a1a7223 */ /* 0x000fe20000000033 */
[----:B------:R-:W-:Y:S02]  /*0cb0*/  FADD R14, R14, R39 ;  /* 0x000000270e0e7221 */ /* 0x000fe40000000000 */
[----:B------:R-:W-:Y:S01]  /*0cc0*/  STS [R4+0x500], R33 ;  /* 0x0005002104007388 */ /* 0x000fe20000000800 */
[----:B------:R-:W-:Y:S01]  /*0cd0*/  FADD R9, R9, R40 ;  /* 0x0000002809097221 */ /* 0x000fe20000000000 */
[----:B------:R-:W-:-:S02]  /*0ce0*/  FADD R41, R24, R41 ;  /* 0x0000002918297221 */ /* 0x000fc40000000000 */
[----:B------:R-:W-:Y:S01]  /*0cf0*/  STS [R21+0x900], R34 ;  /* 0x0009002215007388 */ /* 0x000fe20000000800 */
[----:B------:R-:W-:-:S03]  /*0d00*/  FADD R42, R49, R42 ;  /* 0x0000002a312a7221 */ /* 0x000fc60000000000 */
[----:B------:R1:W-:Y:S01]  /*0d10*/  STS [R3+0xd00], R10 ;  /* 0x000d000a03007388 */ /* 0x0003e20000000800 */
[----:B------:R-:W-:-:S03]  /*0d20*/  FADD R26, R26, R43 ;  /* 0x0000002b1a1a7221 */ /* 0x000fc60000000000 */
[----:B------:R2:W-:Y:S04]  /*0d30*/  STS [R2+0x200], R17 ;  /* 0x0002001102007388 */ /* 0x0005e80000000800 */
[----:B------:R-:W-:Y:S01]  /*0d40*/  STS [R4+0x600], R37 ;  /* 0x0006002504007388 */ /* 0x000fe20000000800 */
[----:B------:R-:W-:-:S03]  /*0d50*/  LOP3.LUT R5, R53, 0xfc, RZ, 0xc0, !PT ;  /* 0x000000fc35057812 */ /* 0x000fc600078ec0ff */
[----:B------:R-:W-:Y:S01]  /*0d60*/  STS [R21+0xa00], R38 ;  /* 0x000a002615007388 */ /* 0x000fe20000000800 */
[----:B------:R-:W-:-:S03]  /*0d70*/  LOP3.LUT R53, R53, 0x3fc, RZ, 0xc0, !PT ;  /* 0x000003fc35357812 */ /* 0x000fc600078ec0ff */
[----:B------:R-:W-:Y:S04]  /*0d80*/  STS [R3+0xe00], R14 ;  /* 0x000e000e03007388 */ /* 0x000fe80000000800 */
[----:B------:R3:W-:Y:S04]  /*0d90*/  STS [R2+0x300], R9 ;  /* 0x0003000902007388 */ /* 0x0007e80000000800 */
[----:B------:R-:W-:Y:S01]  /*0da0*/  STS [R4+0x700], R41 ;  /* 0x0007002904007388 */ /* 0x000fe20000000800 */
[----:B------:R-:W-:-:S03]  /*0db0*/  PRMT R54, R5, 0x6540, R54 ;  /* 0x0000654005367816 */ /* 0x000fc60000000036 */
[----:B------:R4:W-:Y:S01]  /*0dc0*/  STS [R21+0xb00], R42 ;  /* 0x000b002a15007388 */ /* 0x0009e20000000800 */
[----:B------:R-:W-:-:S03]  /*0dd0*/  LOP3.LUT R5, R53, 0x400, RZ, 0xfc, !PT ;  /* 0x0000040035057812 */ /* 0x000fc600078efcff */
[----:B------:R5:W-:Y:S01]  /*0de0*/  STS [R3+0xf00], R26 ;  /* 0x000f001a03007388 */ /* 0x000be20000000800 */
[----:B------:R-:W-:Y:S02]  /*0df0*/  LOP3.LUT R7, R53, 0x800, RZ, 0xfc, !PT ;  /* 0x0000080035077812 */ /* 0x000fe400078efcff */
[----:B------:R-:W-:Y:S02]  /*0e00*/  SHF.R.U32.HI R11, RZ, 0x2, R8 ;  /* 0x00000002ff0b7819 */ /* 0x000fe40000011608 */
[----:B0-----:R-:W-:Y:S02]  /*0e10*/  SHF.R.U32.HI R6, RZ, 0x4, R5 ;  /* 0x00000004ff067819 */ /* 0x001fe40000011605 */
[----:B------:R-:W-:Y:S02]  /*0e20*/  SHF.R.U32.HI R8, RZ, 0x4, R7 ;  /* 0x00000004ff087819 */ /* 0x000fe40000011607 */
[----:B------:R-:W-:Y:S02]  /*0e30*/  LOP3.LUT R5, R11, 0x30, RZ, 0xc0, !PT ;  /* 0x000000300b057812 */ /* 0x000fe400078ec0ff */
[----:B------:R-:W-:-:S02]  /*0e40*/  LOP3.LUT R7, R6, 0x70, RZ, 0xc0, !PT ;  /* 0x0000007006077812 */ /* 0x000fc400078ec0ff */
[----:B-1----:R-:W-:Y:S01]  /*0e50*/  LOP3.LUT R10, R8, 0xb0, RZ, 0xc0, !PT ;  /* 0x000000b0080a7812 */ /* 0x002fe200078ec0ff */
[----:B------:R-:W-:Y:S01]  /*0e60*/  VIADD R6, R5, UR4 ;  /* 0x0000000405067c36 */ /* 0x000fe20008000000 */
[----:B------:R-:W-:Y:S02]  /*0e70*/  IADD3 R8, R7, UR4, RZ ;  /* 0x0000000407087c10 */ /* 0x000fe4000fffe0ff */
[----:B------:R-:W-:Y:S02]  /*0e80*/  IADD3 R10, R10, UR4, RZ ;  /* 0x000000040a0a7c10 */ /* 0x000fe4000fffe0ff */
[C---:B------:R-:W-:Y:S01]  /*0e90*/  LEA R12, R53.reuse, R6, 0x2 ;  /* 0x00000006350c7211 */ /* 0x040fe200078e10ff */
[----:B------:R-:W-:Y:S01]  /*0ea0*/  BAR.SYNC.DEFER_BLOCKING 0x0 ;  /* 0x0000000000007b1d */ /* 0x000fe20000010000 */
[C---:B------:R-:W-:Y:S01]  /*0eb0*/  IMAD R8, R53.reuse, 0x4, R8 ;  /* 0x0000000435087824 */ /* 0x040fe200078e0208 */
[----:B------:R-:W-:Y:S02]  /*0ec0*/  LEA R5, R53, R10, 0x2 ;  /* 0x0000000a35057211 */ /* 0x000fe400078e10ff */
[----:B--2---:R-:W-:-:S02]  /*0ed0*/  SHF.R.S32.HI R17, RZ, 0x1f, R54 ;  /* 0x0000001fff117819 */ /* 0x004fc40000011436 */
[----:B------:R-:W-:Y:S02]  /*0ee0*/  SHF.R.U32.HI R19, RZ, 0x6, R0 ;  /* 0x00000006ff137819 */ /* 0x000fe40000011600 */
[----:B---3--:R-:W-:Y:S02]  /*0ef0*/  LEA.HI R2, R17, R54, RZ, 0x6 ;  /* 0x0000003611027211 */ /* 0x008fe400078f30ff */
[----:B------:R-:W0:Y:S01]  /*0f00*/  LDC.64 R16, c[0x0][0x240] ;  /* 0x00009000ff107b82 */ /* 0x000e220000000a00 */
[----:B------:R-:W1:Y:S04]  /*0f10*/  LDS.128 R12, [R12] ;  /* 0x000000000c0c7984 */ /* 0x000e680000000c00 */
[----:B------:R-:W2:Y:S04]  /*0f20*/  LDS.128 R8, [R8+0x1000] ;  /* 0x0010000008087984 */ /* 0x000ea80000000c00 */
[----:B------:R-:W3:Y:S01]  /*0f30*/  LDS.128 R4, [R5+0x2000] ;  /* 0x0020000005047984 */ /* 0x000ee20000000c00 */
[----:B----4-:R-:W-:-:S02]  /*0f40*/  LOP3.LUT R21, R2, 0xffffffc0, RZ, 0xc0, !PT ;  /* 0xffffffc002157812 */ /* 0x010fc400078ec0ff */
[----:B------:R-:W-:Y:S02]  /*0f50*/  SGXT.U32 R19, R19, 0x2 ;  /* 0x000000021313781a */ /* 0x000fe40000000000 */
[----:B------:R-:W-:Y:S02]  /*0f60*/  SHF.R.S32.HI R2, RZ, 0x6, R2 ;  /* 0x00000006ff027819 */ /* 0x000fe40000011402 */
[----:B------:R-:W-:Y:S02]  /*0f70*/  IADD3 R21, R54, -R21, RZ ;  /* 0x8000001536157210 */ /* 0x000fe40007ffe0ff */
[----:B------:R-:W-:Y:S02]  /*0f80*/  LOP3.LUT R19, R19, R52, RZ, 0xfc, !PT ;  /* 0x0000003413137212 */ /* 0x000fe400078efcff */
[----:B------:R-:W-:Y:S01]  /*0f90*/  LOP3.LUT R0, R53, 0xc00, RZ, 0xfc, !PT ;  /* 0x00000c0035007812 */ /* 0x000fe200078efcff */
[----:B------:R-:W-:Y:S01]  /*0fa0*/  IMAD R22, R2, 0xa00, R21 ;  /* 0x00000a0002167824 */ /* 0x000fe200078e0215 */
[----:B------:R-:W-:-:S02]  /*0fb0*/  ISETP.GE.AND P0, PT, R54, 0x100, PT ;  /* 0x000001003600780c */ /* 0x000fc40003f06270 */
[C---:B-----5:R-:W-:Y:S02]  /*0fc0*/  LOP3.LUT R3, R19.reuse, 0x4, RZ, 0xfc, !PT ;  /* 0x0000000413037812 */ /* 0x060fe400078efcff */
[C---:B------:R-:W-:Y:S02]  /*0fd0*/  LOP3.LUT R2, R19.reuse, 0x8, RZ, 0xfc, !PT ;  /* 0x0000000813027812 */ /* 0x040fe400078efcff */
[----:B------:R-:W-:Y:S02]  /*0fe0*/  SHF.R.U32.HI R18, RZ, 0x4, R0 ;  /* 0x00000004ff127819 */ /* 0x000fe40000011600 */
[C---:B------:R-:W-:Y:S02]  /*0ff0*/  LOP3.LUT R0, R19.reuse, 0xc, RZ, 0xfc, !PT ;  /* 0x0000000c13007812 */ /* 0x040fe400078efcff */
[----:B------:R-:W-:Y:S02]  /*1000*/  ISETP.LT.AND P3, PT, R19, 0x28, !P0 ;  /* 0x000000281300780c */ /* 0x000fe40004761270 */
[----:B------:R-:W-:-:S02]  /*1010*/  ISETP.LT.AND P2, PT, R3, 0x28, !P0 ;  /* 0x000000280300780c */ /* 0x000fc40004741270 */
[----:B------:R-:W-:Y:S02]  /*1020*/  ISETP.LT.AND P1, PT, R2, 0x28, !P0 ;  /* 0x000000280200780c */ /* 0x000fe40004721270 */
[-C--:B------:R-:W-:Y:S02]  /*1030*/  LEA R19, R19, R22.reuse, 0x6 ;  /* 0x0000001613137211 */ /* 0x080fe400078e30ff */
[----:B------:R-:W-:Y:S01]  /*1040*/  ISETP.LT.AND P0, PT, R0, 0x28, !P0 ;  /* 0x000000280000780c */ /* 0x000fe20004701270 */
[----:B------:R-:W-:Y:S01]  /*1050*/  IMAD R21, R3, 0x40, R22 ;  /* 0x0000004003157824 */ /* 0x000fe200078e0216 */
[----:B------:R-:W-:Y:S02]  /*1060*/  LOP3.LUT R18, R18, 0xf0, RZ, 0xc0, !PT ;  /* 0x000000f012127812 */ /* 0x000fe400078ec0ff */
[----:B------:R-:W-:Y:S01]  /*1070*/  LEA R23, R2, R22, 0x6 ;  /* 0x0000001602177211 */ /* 0x000fe200078e30ff */
[----:B0-----:R-:W-:Y:S01]  /*1080*/  IMAD.WIDE R2, R19, 0x4, R16 ;  /* 0x0000000413027825 */ /* 0x001fe200078e0210 */
[----:B------:R-:W-:-:S03]  /*1090*/  IADD3 R24, R18, UR4, RZ ;  /* 0x0000000412187c10 */ /* 0x000fc6000fffe0ff */
[--C-:B------:R-:W-:Y:S01]  /*10a0*/  IMAD.WIDE R18, R21, 0x4, R16.reuse ;  /* 0x0000000415127825 */ /* 0x100fe200078e0210 */
[----:B-1----:R0:W-:Y:S03]  /*10b0*/  @P3 STG.E.128 desc[UR6][R2.64], R12 ;  /* 0x0000000c02003986 */ /* 0x0021e6000c101d06 */
[----:B------:R-:W-:Y:S01]  /*10c0*/  IMAD.WIDE R20, R23, 0x4, R16 ;  /* 0x0000000417147825 */ /* 0x000fe200078e0210 */
[----:B--2---:R0:W-:Y:S01]  /*10d0*/  @P2 STG.E.128 desc[UR6][R18.64], R8 ;  /* 0x0000000812002986 */ /* 0x0041e2000c101d06 */
[----:B------:R-:W-:-:S03]  /*10e0*/  LEA R24, R53, R24, 0x2 ;  /* 0x0000001835187211 */ /* 0x000fc600078e10ff */
[----:B---3--:R0:W-:Y:S02]  /*10f0*/  @P1 STG.E.128 desc[UR6][R20.64], R4 ;  /* 0x0000000414001986 */ /* 0x0081e4000c101d06 */
[----:B0-----:R-:W-:Y:S05]  /*1100*/  @!P0 EXIT ;  /* 0x000000000000894d */ /* 0x001fea0003800000 */
[----:B------:R-:W1:Y:S01]  /*1110*/  LDS.128 R24, [R24+0x3000] ;  /* 0x0030000018187984 */ /* 0x000e620000000c00 */
[----:B0-----:R-:W-:-:S05]  /*1120*/  LEA R3, R0, R22, 0x6 ;  /* 0x0000001600037211 */ /* 0x001fca00078e30ff */
[----:B------:R-:W-:-:S05]  /*1130*/  IMAD.WIDE R16, R3, 0x4, R16 ;  /* 0x0000000403107825 */ /* 0x000fca00078e0210 */
[----:B-1----:R-:W-:Y:S01]  /*1140*/  STG.E.128 desc[UR6][R16.64], R24 ;  /* 0x0000001810007986 */ /* 0x002fe2000c101d06 */
[----:B------:R-:W-:Y:S05]  /*1150*/  EXIT ;  /* 0x000000000000794d */ /* 0x000fea0003800000 */
.L_x_0:
[----:B------:R-:W-:-:S00]  /*1160*/  BRA `(.L_x_0) ;  /* 0xfffffffc00fc7947 */ /* 0x000fc0000383ffff */
[----:B------:R-:W-:-:S00]  /*1170*/  NOP ;  /* 0x0000000000007918 */ /* 0x000fc00000000000 */
        /* <DEDUP_REMOVED lines=8> */
.L_x_1:


//--------------------- .nv.global.init           --------------------------
	.section	.nv.global.init,"aw",@progbits
.nv.global.init:
	.type		_$_str,@object
	.size		_$_str,(_$_str_$_2 - _$_str)
_$_str:
        /*0000*/ 	.byte	0x5f, 0x5f, 0x43, 0x55, 0x44, 0x41, 0x5f, 0x46, 0x54, 0x5a, 0x00
	.type		_$_str_$_2,@object
	.size		_$_str_$_2,(.L_1 - _$_str_$_2)
_$_str_$_2:
        /*000b*/ 	.byte	0x5f, 0x5f, 0x43, 0x55, 0x44, 0x41, 0x5f, 0x50, 0x52, 0x45, 0x43, 0x5f, 0x53, 0x51, 0x52, 0x54
        /*001b*/ 	.byte	0x00
.L_1:


//--------------------- .nv.shared.triton_poi_fused__native_batch_norm_legit_no_training_add_15 --------------------------
	.section	.nv.shared.triton_poi_fused__native_batch_norm_legit_no_training_add_15,"aw",@nobits
	.sectionflags	@""
	.align	16
	.zero		1024


//--------------------- .nv.constant0.triton_poi_fused__native_batch_norm_legit_no_training_add_15 --------------------------
	.section	.nv.constant0.triton_poi_fused__native_batch_norm_legit_no_training_add_15,"a",@progbits
	.sectionflags	@""
	.align	4
.nv.constant0.triton_poi_fused__native_batch_norm_legit_no_training_add_15:
	.zero		592
